	.headerflags	@"EF_CUDA_TEXMODE_UNIFIED EF_CUDA_64BIT_ADDRESS EF_CUDA_ACCELERATORS EF_CUDA_SM90 EF_CUDA_VIRTUAL_SM(EF_CUDA_SM90)"
	.elftype	@"ET_EXEC"


//--------------------- .nv.info                  --------------------------
	.section	.nv.info,"",@"SHT_CUDA_INFO"
	.align	4


	//----- nvinfo : EIATTR_REGCOUNT
	.align		4
        /*0000*/ 	.byte	0x04, 0x2f
        /*0002*/ 	.short	(.L_1 - .L_0)
	.align		4
.L_0:
        /*0004*/ 	.word	index@(triton_poi_fused_linalg_cross_11)
        /*0008*/ 	.word	0x0000000e


	//----- nvinfo : EIATTR_MIN_STACK_SIZE
	.align		4
.L_1:
        /*000c*/ 	.byte	0x04, 0x12
        /*000e*/ 	.short	(.L_3 - .L_2)
	.align		4
.L_2:
        /*0010*/ 	.word	index@(triton_poi_fused_linalg_cross_11)
        /*0014*/ 	.word	0x00000000


	//----- nvinfo : EIATTR_FRAME_SIZE
	.align		4
.L_3:
        /*0018*/ 	.byte	0x04, 0x11
        /*001a*/ 	.short	(.L_5 - .L_4)
	.align		4
.L_4:
        /*001c*/ 	.word	index@(triton_poi_fused_linalg_cross_11)
        /*0020*/ 	.word	0x00000000


	//----- nvinfo : EIATTR_MIN_STACK_SIZE
	.align		4
.L_5:
        /*0024*/ 	.byte	0x04, 0x12
        /*0026*/ 	.short	(.L_7 - .L_6)
	.align		4
.L_6:
        /*0028*/ 	.word	index@(triton_poi_fused_linalg_cross_11)
        /*002c*/ 	.word	0x00000000
.L_7:


//--------------------- .nv.info.triton_poi_fused_linalg_cross_11 --------------------------
	.section	.nv.info.triton_poi_fused_linalg_cross_11,"",@"SHT_CUDA_INFO"
	.sectionflags	@""
	.align	4


	//----- nvinfo : EIATTR_CUDA_API_VERSION
	.align		4
        /*0000*/ 	.byte	0x04, 0x37
        /*0002*/ 	.short	(.L_9 - .L_8)
.L_8:
        /*0004*/ 	.word	0x0000007c


	//----- nvinfo : EIATTR_KPARAM_INFO
	.align		4
.L_9:
        /*0008*/ 	.byte	0x04, 0x17
        /*000a*/ 	.short	(.L_11 - .L_10)
.L_10:
        /*000c*/ 	.word	0x00000000
        /*0010*/ 	.short	0x0002
        /*0012*/ 	.short	0x0010
        /*0014*/ 	.byte	0x00, 0xf0, 0x11, 0x00


	//----- nvinfo : EIATTR_KPARAM_INFO
	.align		4
.L_11:
        /*0018*/ 	.byte	0x04, 0x17
        /*001a*/ 	.short	(.L_13 - .L_12)
.L_12:
        /*001c*/ 	.word	0x00000000
        /*0020*/ 	.short	0x0001
        /*0022*/ 	.short	0x0008
        /*0024*/ 	.byte	0x00, 0xf4, 0x21, 0x00


	//----- nvinfo : EIATTR_KPARAM_INFO
	.align		4
.L_13:
        /*0028*/ 	.byte	0x04, 0x17
        /*002a*/ 	.short	(.L_15 - .L_14)
.L_14:
        /*002c*/ 	.word	0x00000000
        /*0030*/ 	.short	0x0000
        /*0032*/ 	.short	0x0000
        /*0034*/ 	.byte	0x00, 0xf4, 0x21, 0x00


	//----- nvinfo : EIATTR_SPARSE_MMA_MASK
	.align		4
.L_15:
        /*0038*/ 	.byte	0x03, 0x50
        /*003a*/ 	.short	0x0000


	//----- nvinfo : EIATTR_MAXREG_COUNT
	.align		4
        /*003c*/ 	.byte	0x03, 0x1b
        /*003e*/ 	.short	0x00ff


	//----- nvinfo : EIATTR_EXIT_INSTR_OFFSETS
	.align		4
        /*0040*/ 	.byte	0x04, 0x1c
        /*0042*/ 	.short	(.L_17 - .L_16)


	//   ....[0]....
.L_16:
        /*0044*/ 	.word	0x000001d0


	//   ....[1]....
        /*0048*/ 	.word	0x000001f0


	//----- nvinfo : EIATTR_REQNTID
	.align		4
.L_17:
        /*004c*/ 	.byte	0x04, 0x10
        /*004e*/ 	.short	(.L_19 - .L_18)
.L_18:
        /*0050*/ 	.word	0x00000080
        /*0054*/ 	.word	0x00000001
        /*0058*/ 	.word	0x00000001


	//----- nvinfo : EIATTR_CBANK_PARAM_SIZE
	.align		4
.L_19:
        /*005c*/ 	.byte	0x03, 0x19
        /*005e*/ 	.short	0x0014


	//----- nvinfo : EIATTR_PARAM_CBANK
	.align		4
        /*0060*/ 	.byte	0x04, 0x0a
        /*0062*/ 	.short	(.L_21 - .L_20)
	.align		4
.L_20:
        /*0064*/ 	.word	index@(.nv.constant0.triton_poi_fused_linalg_cross_11)
        /*0068*/ 	.short	0x0210
        /*006a*/ 	.short	0x0014


	//----- nvinfo : EIATTR_SW_WAR
	.align		4
.L_21:
        /*006c*/ 	.byte	0x04, 0x36
        /*006e*/ 	.short	(.L_23 - .L_22)
.L_22:
        /*0070*/ 	.word	0x00000008
.L_23:


//--------------------- .nv.callgraph             --------------------------
	.section	.nv.callgraph,"",@"SHT_CUDA_CALLGRAPH"
	.align	4
	.sectionentsize	8
	.align		4
        /*0000*/ 	.word	0x00000000
	.align		4
        /*0004*/ 	.word	0xffffffff
	.align		4
        /*0008*/ 	.word	0x00000000
	.align		4
        /*000c*/ 	.word	0xfffffffe
	.align		4
        /*0010*/ 	.word	0x00000000
	.align		4
        /*0014*/ 	.word	0xfffffffd
	.align		4
        /*0018*/ 	.word	0x00000000
	.align		4
        /*001c*/ 	.word	0xfffffffc


//--------------------- .text.triton_poi_fused_linalg_cross_11 --------------------------
	.section	.text.triton_poi_fused_linalg_cross_11,"ax",@progbits
	.align	128
        .global         triton_poi_fused_linalg_cross_11
        .type           triton_poi_fused_linalg_cross_11,@function
        .size           triton_poi_fused_linalg_cross_11,(.L_x_1 - triton_poi_fused_linalg_cross_11)
        .other          triton_poi_fused_linalg_cross_11,@"STO_CUDA_ENTRY STV_DEFAULT"
triton_poi_fused_linalg_cross_11:
.text.triton_poi_fused_linalg_cross_11:
[----:B------:R-:W0:Y:S02]  /*0000*/  LDC R1, c[0x0][0x28] ;  /* 0x00000a00ff017b82 */ /* 0x000e240000000800 */
[----:B------:R-:W1:Y:S01]  /*0010*/  S2R R0, SR_TID.X ;  /* 0x0000000000007919 */ /* 0x000e620000002100 */
[----:B------:R-:W-:Y:S01]  /*0020*/  CS2R R10, SRZ ;  /* 0x00000000000a7805 */ /* 0x000fe2000001ff00 */
[----:B------:R-:W-:Y:S01]  /*0030*/  ULDC.64 UR4, c[0x0][0x208] ;  /* 0x0000820000047ab9 */ /* 0x000fe20000000a00 */
[----:B------:R-:W2:Y:S01]  /*0040*/  S2R R9, SR_CTAID.X ;  /* 0x0000000000097919 */ /* 0x000ea20000002500 */
[----:B-1----:R-:W-:-:S04]  /*0050*/  SHF.L.U32 R0, R0, 0x1, RZ ;  /* 0x0000000100007819 */ /* 0x002fc800000006ff */
[----:B------:R-:W-:-:S04]  /*0060*/  LOP3.LUT R0, R0, 0xfe, RZ, 0xc0, !PT ;  /* 0x000000fe00007812 */ /* 0x000fc800078ec0ff */
[----:B--2---:R-:W-:-:S04]  /*0070*/  LEA R9, R9, R0, 0x8 ;  /* 0x0000000009097211 */ /* 0x004fc800078e40ff */
[C---:B------:R-:W-:Y:S01]  /*0080*/  ISETP.GE.AND P2, PT, R9.reuse, 0x120, PT ;  /* 0x000001200900780c */ /* 0x040fe20003f46270 */
[C---:B------:R-:W-:Y:S02]  /*0090*/  VIADD R0, R9.reuse, 0x1 ;  /* 0x0000000109007836 */ /* 0x040fe40000000000 */
[----:B------:R-:W-:-:S04]  /*00a0*/  IMAD.HI R2, R9, 0x55555556, RZ ;  /* 0x5555555609027827 */ /* 0x000fc800078e02ff */
[----:B------:R-:W-:Y:S01]  /*00b0*/  IMAD.HI R3, R0, 0x55555556, RZ ;  /* 0x5555555600037827 */ /* 0x000fe200078e02ff */
[----:B------:R-:W-:-:S03]  /*00c0*/  LEA.HI R4, R2, R2, RZ, 0x1 ;  /* 0x0000000202047211 */ /* 0x000fc600078f08ff */
[----:B------:R-:W-:Y:S01]  /*00d0*/  VIADD R7, R9, 0x3 ;  /* 0x0000000309077836 */ /* 0x000fe20000000000 */
[----:B------:R-:W-:Y:S01]  /*00e0*/  LEA.HI R5, R3, R3, RZ, 0x1 ;  /* 0x0000000303057211 */ /* 0x000fe200078f08ff */
[----:B------:R-:W-:Y:S01]  /*00f0*/  IMAD R4, R4, -0x3, R9 ;  /* 0xfffffffd04047824 */ /* 0x000fe200078e0209 */
[----:B------:R-:W1:Y:S03]  /*0100*/  LDC.64 R2, c[0x0][0x210] ;  /* 0x00008400ff027b82 */ /* 0x000e660000000a00 */
[----:B------:R-:W-:Y:S01]  /*0110*/  IMAD R5, R5, -0x3, R0 ;  /* 0xfffffffd05057824 */ /* 0x000fe200078e0200 */
[----:B------:R-:W-:-:S04]  /*0120*/  ISETP.GE.AND P0, PT, R4, 0x1, PT ;  /* 0x000000010400780c */ /* 0x000fc80003f06270 */
[----:B------:R-:W-:Y:S02]  /*0130*/  ISETP.GE.AND P1, PT, R5, 0x1, PT ;  /* 0x000000010500780c */ /* 0x000fe40003f26270 */
[----:B------:R-:W-:-:S07]  /*0140*/  IADD3 R5, R9, 0x2, RZ ;  /* 0x0000000209057810 */ /* 0x000fce0007ffe0ff */
[----:B------:R-:W-:-:S04]  /*0150*/  @P0 IADD3 R5, R9, -0x1, RZ ;  /* 0xffffffff09050810 */ /* 0x000fc80007ffe0ff */
[----:B------:R-:W-:Y:S02]  /*0160*/  @P1 VIADD R7, R0, 0xffffffff ;  /* 0xffffffff00071836 */ /* 0x000fe40000000000 */
[----:B-1----:R-:W-:-:S04]  /*0170*/  IMAD.WIDE R4, R5, 0x4, R2 ;  /* 0x0000000405047825 */ /* 0x002fc800078e0202 */
[----:B------:R-:W-:Y:S01]  /*0180*/  IMAD.WIDE R6, R7, 0x4, R2 ;  /* 0x0000000407067825 */ /* 0x000fe200078e0202 */
[----:B------:R1:W5:Y:S01]  /*0190*/  @!P2 LDG.E.EL R10, desc[UR4][R4.64] ;  /* 0x00000004040aa981 */ /* 0x000362000c2e1900 */
[----:B------:R-:W2:Y:S03]  /*01a0*/  LDC.64 R2, c[0x0][0x218] ;  /* 0x00008600ff027b82 */ /* 0x000ea60000000a00 */
[----:B------:R1:W5:Y:S01]  /*01b0*/  @!P2 LDG.E.EL R11, desc[UR4][R6.64] ;  /* 0x00000004060ba981 */ /* 0x000362000c2e1900 */
[----:B--2---:R-:W-:Y:S01]  /*01c0*/  IMAD.WIDE R2, R9, 0x4, R2 ;  /* 0x0000000409027825 */ /* 0x004fe200078e0202 */
[----:B-1----:R-:W-:Y:S06]  /*01d0*/  @P2 EXIT ;  /* 0x000000000000294d */ /* 0x002fec0003800000 */
[----:B-----5:R-:W-:Y:S01]  /*01e0*/  STG.E.64 desc[UR4][R2.64], R10 ;  /* 0x0000000a02007986 */ /* 0x020fe2000c101b04 */
[----:B------:R-:W-:Y:S05]  /*01f0*/  EXIT ;  /* 0x000000000000794d */ /* 0x000fea0003800000 */
.L_x_0:
[----:B------:R-:W-:-:S00]  /*0200*/  BRA `(.L_x_0) ;  /* 0xfffffffc00fc7947 */ /* 0x000fc0000383ffff */
[----:B------:R-:W-:-:S00]  /*0210*/  NOP ;  /* 0x0000000000007918 */ /* 0x000fc00000000000 */
        /* <DEDUP_REMOVED lines=14> */
.L_x_1:


//--------------------- .nv.constant0.triton_poi_fused_linalg_cross_11 --------------------------
	.section	.nv.constant0.triton_poi_fused_linalg_cross_11,"a",@progbits
	.sectionflags	@""
	.align	4
.nv.constant0.triton_poi_fused_linalg_cross_11:
	.zero		548
